//
// Generated by NVIDIA NVVM Compiler
//
// Compiler Build ID: CL-36424714
// Cuda compilation tools, release 13.0, V13.0.88
// Based on NVVM 20.0.0
//

.version 9.0
.target sm_100
.address_size 64


.entry _Z16greyRgbFlatArrayPhS_i(
	.param .u64 .ptr .align 1 _Z16greyRgbFlatArrayPhS_i_param_0,
	.param .u64 .ptr .align 1 _Z16greyRgbFlatArrayPhS_i_param_1,
	.param .u32 _Z16greyRgbFlatArrayPhS_i_param_2
)
{
	.reg .pred 	%p<2>;
	.reg .b16 	%rs<5>;
	.reg .b32 	%r<8>;
	.reg .b32 	%f<7>;
	.reg .b64 	%rd<9>;

	ld.param.u64 	%rd1, [_Z16greyRgbFlatArrayPhS_i_param_0];
	ld.param.u64 	%rd2, [_Z16greyRgbFlatArrayPhS_i_param_1];
	ld.param.u32 	%r3, [_Z16greyRgbFlatArrayPhS_i_param_2];
	mov.u32 	%r4, %ctaid.x;
	mov.u32 	%r5, %ntid.x;
	mov.u32 	%r6, %tid.x;
	mad.lo.s32 	%r1, %r4, %r5, %r6;
	mul.lo.s32 	%r2, %r1, 3;
	setp.ge.s32 	%p1, %r2, %r3;
	@%p1 bra 	$L__BB0_2;
	cvta.to.global.u64 	%rd3, %rd1;
	cvta.to.global.u64 	%rd4, %rd2;
	cvt.s64.s32 	%rd5, %r2;
	add.s64 	%rd6, %rd3, %rd5;
	ld.global.u8 	%rs1, [%rd6];
	cvt.rn.f32.u16 	%f1, %rs1;
	ld.global.u8 	%rs2, [%rd6+1];
	cvt.rn.f32.u16 	%f2, %rs2;
	mul.f32 	%f3, %f2, 0f3F1645A2;
	fma.rn.f32 	%f4, %f1, 0f3E991687, %f3;
	ld.global.u8 	%rs3, [%rd6+2];
	cvt.rn.f32.u16 	%f5, %rs3;
	fma.rn.f32 	%f6, %f5, 0f3DE978D5, %f4;
	cvt.rzi.u32.f32 	%r7, %f6;
	cvt.u16.u32 	%rs4, %r7;
	cvt.s64.s32 	%rd7, %r1;
	add.s64 	%rd8, %rd4, %rd7;
	st.global.u8 	[%rd8], %rs4;
	st.global.u8 	[%rd8+1], %rs4;
	st.global.u8 	[%rd8+2], %rs4;
$L__BB0_2:
	ret;

}


// ===== COMPILED SASS (sm_100) =====

	.target	sm_100

	.elftype	@"ET_EXEC"


//--------------------- .note.nv.tkinfo           --------------------------
	.section	.note.nv.tkinfo,"",@"SHT_NOTE"
	.sectionflags	@"SHF_NOTE_NV_TKINFO"
	.tkinfo
        /*0018*/ 	.word	0x00000002
        /*0030*/ 	.string	""
        /*0030*/ 	.string	"ptxas"
        /*0030*/ 	.string	"Cuda compilation tools, release 13.0, V13.0.88"
        /*0030*/ 	.string	"Build cuda_13.0.r13.0/compiler.36424714_0"
        /*0030*/ 	.string	"-arch sm_100 -m 64 "



//--------------------- .note.nv.cuinfo           --------------------------
	.section	.note.nv.cuinfo,"",@"SHT_NOTE"
	.sectionflags	@"SHF_NOTE_NV_CUINFO"
        /*0018*/ 	.short	0x0002
        /*001a*/ 	.short	0x0064
        /*001c*/ 	.short	0x0082
	.zero		2


//--------------------- .nv.info                  --------------------------
	.section	.nv.info,"",@"SHT_CUDA_INFO"
	.align	4


	//----- nvinfo : EIATTR_REGCOUNT
	.align		4
        /*0000*/ 	.byte	0x04, 0x2f
        /*0002*/ 	.short	(.L_1 - .L_0)
	.align		4
.L_0:
        /*0004*/ 	.word	index@(_Z16greyRgbFlatArrayPhS_i)
        /*0008*/ 	.word	0x0000000a


	//----- nvinfo : EIATTR_FRAME_SIZE
	.align		4
.L_1:
        /*000c*/ 	.byte	0x04, 0x11
        /*000e*/ 	.short	(.L_3 - .L_2)
	.align		4
.L_2:
        /*0010*/ 	.word	index@(_Z16greyRgbFlatArrayPhS_i)
        /*0014*/ 	.word	0x00000000


	//----- nvinfo : EIATTR_MIN_STACK_SIZE
	.align		4
.L_3:
        /*0018*/ 	.byte	0x04, 0x12
        /*001a*/ 	.short	(.L_5 - .L_4)
	.align		4
.L_4:
        /*001c*/ 	.word	index@(_Z16greyRgbFlatArrayPhS_i)
        /*0020*/ 	.word	0x00000000
.L_5:


//--------------------- .nv.compat                --------------------------
	.section	.nv.compat,"",@"SHT_CUDA_COMPAT_INFO"
	.align	4
        /*0000*/ 	.byte	0x02, 0x09, 0x00, 0x00, 0x02, 0x02, 0x01, 0x00, 0x02, 0x05, 0x05, 0x00, 0x03, 0x07, 0x01, 0x01
        /*0010*/ 	.byte	0x02, 0x03, 0x00, 0x00, 0x02, 0x06, 0x01, 0x00, 0x04, 0x0b, 0x08, 0x00, 0x09, 0x00, 0x00, 0x00
        /*0020*/ 	.byte	0x00, 0x00, 0x00, 0x00


//--------------------- .nv.info._Z16greyRgbFlatArrayPhS_i --------------------------
	.section	.nv.info._Z16greyRgbFlatArrayPhS_i,"",@"SHT_CUDA_INFO"
	.sectionflags	@""
	.align	4


	//----- nvinfo : EIATTR_CUDA_API_VERSION
	.align		4
        /*0000*/ 	.byte	0x04, 0x37
        /*0002*/ 	.short	(.L_7 - .L_6)
.L_6:
        /*0004*/ 	.word	0x00000082


	//----- nvinfo : EIATTR_KPARAM_INFO
	.align		4
.L_7:
        /*0008*/ 	.byte	0x04, 0x17
        /*000a*/ 	.short	(.L_9 - .L_8)
.L_8:
        /*000c*/ 	.word	0x00000000
        /*0010*/ 	.short	0x0002
        /*0012*/ 	.short	0x0010
        /*0014*/ 	.byte	0x00, 0xf0, 0x11, 0x00


	//----- nvinfo : EIATTR_KPARAM_INFO
	.align		4
.L_9:
        /*0018*/ 	.byte	0x04, 0x17
        /*001a*/ 	.short	(.L_11 - .L_10)
.L_10:
        /*001c*/ 	.word	0x00000000
        /*0020*/ 	.short	0x0001
        /*0022*/ 	.short	0x0008
        /*0024*/ 	.byte	0x00, 0xf5, 0x21, 0x00


	//----- nvinfo : EIATTR_KPARAM_INFO
	.align		4
.L_11:
        /*0028*/ 	.byte	0x04, 0x17
        /*002a*/ 	.short	(.L_13 - .L_12)
.L_12:
        /*002c*/ 	.word	0x00000000
        /*0030*/ 	.short	0x0000
        /*0032*/ 	.short	0x0000
        /*0034*/ 	.byte	0x00, 0xf5, 0x21, 0x00


	//----- nvinfo : EIATTR_SPARSE_MMA_MASK
	.align		4
.L_13:
        /*0038*/ 	.byte	0x03, 0x50
        /*003a*/ 	.short	0x0000


	//----- nvinfo : EIATTR_MAXREG_COUNT
	.align		4
        /*003c*/ 	.byte	0x03, 0x1b
        /*003e*/ 	.short	0x00ff


	//----- nvinfo : EIATTR_MERCURY_ISA_VERSION
	.align		4
        /*0040*/ 	.byte	0x03, 0x5f
        /*0042*/ 	.short	0x0101


	//----- nvinfo : EIATTR_VRC_CTA_INIT_COUNT
	.align		4
        /*0044*/ 	.byte	0x02, 0x4a
	.zero		1
	.zero		1


	//----- nvinfo : EIATTR_EXIT_INSTR_OFFSETS
	.align		4
        /*0048*/ 	.byte	0x04, 0x1c
        /*004a*/ 	.short	(.L_15 - .L_14)


	//   ....[0]....
.L_14:
        /*004c*/ 	.word	0x00000080


	//   ....[1]....
        /*0050*/ 	.word	0x000001c0


	//----- nvinfo : EIATTR_CBANK_PARAM_SIZE
	.align		4
.L_15:
        /*0054*/ 	.byte	0x03, 0x19
        /*0056*/ 	.short	0x0014


	//----- nvinfo : EIATTR_PARAM_CBANK
	.align		4
        /*0058*/ 	.byte	0x04, 0x0a
        /*005a*/ 	.short	(.L_17 - .L_16)
	.align		4
.L_16:
        /*005c*/ 	.word	index@(.nv.constant0._Z16greyRgbFlatArrayPhS_i)
        /*0060*/ 	.short	0x0380
        /*0062*/ 	.short	0x0014


	//----- nvinfo : EIATTR_SW_WAR
	.align		4
.L_17:
        /*0064*/ 	.byte	0x04, 0x36
        /*0066*/ 	.short	(.L_19 - .L_18)
.L_18:
        /*0068*/ 	.word	0x00000008
.L_19:


//--------------------- .nv.callgraph             --------------------------
	.section	.nv.callgraph,"",@"SHT_CUDA_CALLGRAPH"
	.align	4
	.sectionentsize	8
	.align		4
        /*0000*/ 	.word	0x00000000
	.align		4
        /*0004*/ 	.word	0xffffffff
	.align		4
        /*0008*/ 	.word	0x00000000
	.align		4
        /*000c*/ 	.word	0xfffffffe
	.align		4
        /*0010*/ 	.word	0x00000000
	.align		4
        /*0014*/ 	.word	0xfffffffd
	.align		4
        /*0018*/ 	.word	0x00000000
	.align		4
        /*001c*/ 	.word	0xfffffffc


//--------------------- .text._Z16greyRgbFlatArrayPhS_i --------------------------
	.section	.text._Z16greyRgbFlatArrayPhS_i,"ax",@progbits
	.align	128
.text._Z16greyRgbFlatArrayPhS_i:
        .type           _Z16greyRgbFlatArrayPhS_i,@function
        .size           _Z16greyRgbFlatArrayPhS_i,(.L_x_1 - _Z16greyRgbFlatArrayPhS_i)
        .other          _Z16greyRgbFlatArrayPhS_i,@"STO_CUDA_ENTRY STV_DEFAULT"
_Z16greyRgbFlatArrayPhS_i:
[----:B------:R-:W-:Y:S01]  /*0000*/  LDC R1, c[0x0][0x37c] ;  /* 0x0000df00ff017b82 */ /* 0x000fe20000000800 */
[----:B------:R-:W0:Y:S07]  /*0010*/  S2R R3, SR_TID.X ;  /* 0x0000000000037919 */ /* 0x000e2e0000002100 */
[----:B------:R-:W0:Y:S01]  /*0020*/  S2UR UR4, SR_CTAID.X ;  /* 0x00000000000479c3 */ /* 0x000e220000002500 */
[----:B------:R-:W1:Y:S07]  /*0030*/  LDCU UR5, c[0x0][0x390] ;  /* 0x00007200ff0577ac */ /* 0x000e6e0008000800 */
[----:B------:R-:W0:Y:S02]  /*0040*/  LDC R0, c[0x0][0x360] ;  /* 0x0000d800ff007b82 */ /* 0x000e240000000800 */
[----:B0-----:R-:W-:-:S04]  /*0050*/  IMAD R0, R0, UR4, R3 ;  /* 0x0000000400007c24 */ /* 0x001fc8000f8e0203 */
[----:B------:R-:W-:-:S05]  /*0060*/  IMAD R3, R0, 0x3, RZ ;  /* 0x0000000300037824 */ /* 0x000fca00078e02ff */
[----:B-1----:R-:W-:-:S13]  /*0070*/  ISETP.GE.AND P0, PT, R3, UR5, PT ;  /* 0x0000000503007c0c */ /* 0x002fda000bf06270 */
[----:B------:R-:W-:Y:S05]  /*0080*/  @P0 EXIT ;  /* 0x000000000000094d */ /* 0x000fea0003800000 */
[----:B------:R-:W0:Y:S01]  /*0090*/  LDCU.128 UR8, c[0x0][0x380] ;  /* 0x00007000ff0877ac */ /* 0x000e220008000c00 */
[----:B------:R-:W1:Y:S01]  /*00a0*/  LDCU.64 UR4, c[0x0][0x358] ;  /* 0x00006b00ff0477ac */ /* 0x000e620008000a00 */
[----:B0-----:R-:W-:-:S04]  /*00b0*/  IADD3 R2, P0, PT, R3, UR8, RZ ;  /* 0x0000000803027c10 */ /* 0x001fc8000ff1e0ff */
[----:B------:R-:W-:-:S05]  /*00c0*/  LEA.HI.X.SX32 R3, R3, UR9, 0x1, P0 ;  /* 0x0000000903037c11 */ /* 0x000fca00080f0eff */
[----:B-1----:R-:W2:Y:S04]  /*00d0*/  LDG.E.U8 R5, desc[UR4][R2.64+0x1] ;  /* 0x0000010402057981 */ /* 0x002ea8000c1e1100 */
[----:B------:R-:W3:Y:S04]  /*00e0*/  LDG.E.U8 R4, desc[UR4][R2.64] ;  /* 0x0000000402047981 */ /* 0x000ee8000c1e1100 */
[----:B------:R-:W4:Y:S01]  /*00f0*/  LDG.E.U8 R6, desc[UR4][R2.64+0x2] ;  /* 0x0000020402067981 */ /* 0x000f22000c1e1100 */
[----:B--2---:R-:W-:Y:S02]  /*0100*/  I2FP.F32.U32 R5, R5 ;  /* 0x0000000500057245 */ /* 0x004fe40000201000 */
[----:B---3--:R-:W-:-:S03]  /*0110*/  I2FP.F32.U32 R4, R4 ;  /* 0x0000000400047245 */ /* 0x008fc60000201000 */
[----:B------:R-:W-:Y:S01]  /*0120*/  FMUL R5, R5, 0.58700001239776611328 ;  /* 0x3f1645a205057820 */ /* 0x000fe20000400000 */
[----:B----4-:R-:W-:-:S03]  /*0130*/  I2FP.F32.U32 R7, R6 ;  /* 0x0000000600077245 */ /* 0x010fc60000201000 */
[----:B------:R-:W-:-:S04]  /*0140*/  FFMA R4, R4, 0.29899999499320983887, R5 ;  /* 0x3e99168704047823 */ /* 0x000fc80000000005 */
[----:B------:R-:W-:Y:S01]  /*0150*/  FFMA R7, R7, 0.11400000005960464478, R4 ;  /* 0x3de978d507077823 */ /* 0x000fe20000000004 */
[----:B------:R-:W-:-:S04]  /*0160*/  IADD3 R4, P0, PT, R0, UR10, RZ ;  /* 0x0000000a00047c10 */ /* 0x000fc8000ff1e0ff */
[----:B------:R-:W-:Y:S01]  /*0170*/  LEA.HI.X.SX32 R5, R0, UR11, 0x1, P0 ;  /* 0x0000000b00057c11 */ /* 0x000fe200080f0eff */
[----:B------:R-:W0:Y:S04]  /*0180*/  F2I.U32.TRUNC.NTZ R7, R7 ;  /* 0x0000000700077305 */ /* 0x000e28000020f000 */
[----:B0-----:R-:W-:Y:S04]  /*0190*/  STG.E.U8 desc[UR4][R4.64], R7 ;  /* 0x0000000704007986 */ /* 0x001fe8000c101104 */
[----:B------:R-:W-:Y:S04]  /*01a0*/  STG.E.U8 desc[UR4][R4.64+0x1], R7 ;  /* 0x0000010704007986 */ /* 0x000fe8000c101104 */
[----:B------:R-:W-:Y:S01]  /*01b0*/  STG.E.U8 desc[UR4][R4.64+0x2], R7 ;  /* 0x0000020704007986 */ /* 0x000fe2000c101104 */
[----:B------:R-:W-:Y:S05]  /*01c0*/  EXIT ;  /* 0x000000000000794d */ /* 0x000fea0003800000 */
.L_x_0:
[----:B------:R-:W-:-:S00]  /*01d0*/  BRA `(.L_x_0) ;  /* 0xfffffffc00fc7947 */ /* 0x000fc0000383ffff */
[----:B------:R-:W-:-:S00]  /*01e0*/  NOP ;  /* 0x0000000000007918 */ /* 0x000fc00000000000 */
        /* <DEDUP_REMOVED lines=9> */
.L_x_1:


//--------------------- .nv.shared.reserved.0     --------------------------
	.section	.nv.shared.reserved.0,"aw",@nobits
	.weak		__nv_reservedSMEM_offset_0_alias
	.size		__nv_reservedSMEM_offset_0_alias, 0, 64
	.other		__nv_reservedSMEM_offset_0_alias,@"STO_CUDA_RESERVED_SHARED STV_DEFAULT"
__nv_reservedSMEM_offset_0_alias:
	.zero		0
	.zero		64


//--------------------- .nv.constant0._Z16greyRgbFlatArrayPhS_i --------------------------
	.section	.nv.constant0._Z16greyRgbFlatArrayPhS_i,"a",@progbits
	.sectionflags	@""
	.align	4
.nv.constant0._Z16greyRgbFlatArrayPhS_i:
	.zero		916


//--------------------- SYMBOLS --------------------------

	.type		.nv.reservedSmem.offset0,@object
	.size		.nv.reservedSmem.offset0,0x4
